//
// Generated by NVIDIA NVVM Compiler
//
// Compiler Build ID: CL-36424714
// Cuda compilation tools, release 13.0, V13.0.88
// Based on NVVM 20.0.0
//

.version 9.0
.target sm_100
.address_size 64

	// .globl	_Z15gpu_mat_vec_mulPKdS0_Pdi
// _ZZ15gpu_mat_vec_mulPKdS0_PdiE4smem has been demoted

.visible .entry _Z15gpu_mat_vec_mulPKdS0_Pdi(
	.param .u64 .ptr .align 1 _Z15gpu_mat_vec_mulPKdS0_Pdi_param_0,
	.param .u64 .ptr .align 1 _Z15gpu_mat_vec_mulPKdS0_Pdi_param_1,
	.param .u64 .ptr .align 1 _Z15gpu_mat_vec_mulPKdS0_Pdi_param_2,
	.param .u32 _Z15gpu_mat_vec_mulPKdS0_Pdi_param_3
)
{
	.reg .pred 	%p<9>;
	.reg .b32 	%r<21>;
	.reg .b64 	%rd<28>;
	.reg .b64 	%fd<10>;
	// demoted variable
	.shared .align 8 .b8 _ZZ15gpu_mat_vec_mulPKdS0_PdiE4smem[512];
	ld.param.u64 	%rd10, [_Z15gpu_mat_vec_mulPKdS0_Pdi_param_0];
	ld.param.u64 	%rd11, [_Z15gpu_mat_vec_mulPKdS0_Pdi_param_1];
	ld.param.u64 	%rd12, [_Z15gpu_mat_vec_mulPKdS0_Pdi_param_2];
	ld.param.u32 	%r7, [_Z15gpu_mat_vec_mulPKdS0_Pdi_param_3];
	mov.u32 	%r8, %tid.x;
	mov.u32 	%r9, %ctaid.x;
	mov.u32 	%r10, %ntid.x;
	mad.lo.s32 	%r11, %r9, %r10, %r8;
	cvt.u64.u32 	%rd1, %r11;
	mov.u32 	%r1, %tid.y;
	mov.u32 	%r12, %ctaid.y;
	mov.u32 	%r2, %ntid.y;
	mad.lo.s32 	%r13, %r12, %r2, %r1;
	cvt.s64.s32 	%rd13, %r7;
	setp.ge.s64 	%p1, %rd1, %rd13;
	setp.ge.s32 	%p2, %r13, %r7;
	shl.b32 	%r14, %r8, 6;
	mov.u32 	%r15, _ZZ15gpu_mat_vec_mulPKdS0_PdiE4smem;
	add.s32 	%r4, %r15, %r14;
	shl.b32 	%r16, %r1, 3;
	add.s32 	%r5, %r4, %r16;
	or.pred  	%p3, %p1, %p2;
	@%p3 bra 	$L__BB0_2;
	cvta.to.global.u64 	%rd14, %rd10;
	cvta.to.global.u64 	%rd15, %rd11;
	cvt.u64.u32 	%rd16, %r13;
	cvt.u64.u32 	%rd17, %r7;
	mad.lo.s64 	%rd18, %rd17, %rd1, %rd16;
	shl.b64 	%rd19, %rd18, 3;
	add.s64 	%rd20, %rd14, %rd19;
	ld.global.f64 	%fd2, [%rd20];
	mul.wide.u32 	%rd21, %r13, 8;
	add.s64 	%rd22, %rd15, %rd21;
	ld.global.f64 	%fd3, [%rd22];
	mul.f64 	%fd4, %fd2, %fd3;
	st.shared.f64 	[%r5], %fd4;
	bar.sync 	0;
$L__BB0_2:
	setp.lt.u32 	%p4, %r2, 2;
	@%p4 bra 	$L__BB0_7;
	shr.u32 	%r17, %r2, 1;
	cvt.u64.u32 	%rd26, %r17;
	cvt.u64.u32 	%rd3, %r1;
$L__BB0_4:
	setp.le.u64 	%p5, %rd26, %rd3;
	@%p5 bra 	$L__BB0_6;
	cvt.u32.u64 	%r18, %rd26;
	shl.b32 	%r19, %r18, 3;
	add.s32 	%r20, %r5, %r19;
	ld.shared.f64 	%fd5, [%r20];
	ld.shared.f64 	%fd6, [%r5];
	add.f64 	%fd7, %fd5, %fd6;
	st.shared.f64 	[%r5], %fd7;
$L__BB0_6:
	bar.sync 	0;
	shr.u64 	%rd5, %rd26, 1;
	setp.gt.u64 	%p6, %rd26, 1;
	mov.u64 	%rd26, %rd5;
	@%p6 bra 	$L__BB0_4;
$L__BB0_7:
	setp.ne.s32 	%p7, %r1, 0;
	@%p7 bra 	$L__BB0_10;
	cvta.to.global.u64 	%rd23, %rd12;
	shl.b64 	%rd24, %rd1, 3;
	add.s64 	%rd6, %rd23, %rd24;
	ld.shared.f64 	%fd1, [%r4];
	ld.global.u64 	%rd27, [%rd6];
$L__BB0_9:
	mov.b64 	%fd8, %rd27;
	add.f64 	%fd9, %fd1, %fd8;
	mov.b64 	%rd25, %fd9;
	atom.relaxed.global.cas.b64 	%rd9, [%rd6], %rd27, %rd25;
	setp.ne.s64 	%p8, %rd27, %rd9;
	mov.u64 	%rd27, %rd9;
	@%p8 bra 	$L__BB0_9;
$L__BB0_10:
	ret;

}


// ===== COMPILED SASS (sm_100) =====

	.target	sm_100

	.elftype	@"ET_EXEC"


//--------------------- .note.nv.tkinfo           --------------------------
	.section	.note.nv.tkinfo,"",@"SHT_NOTE"
	.sectionflags	@"SHF_NOTE_NV_TKINFO"
	.tkinfo
        /*0018*/ 	.word	0x00000002
        /*0030*/ 	.string	""
        /*0030*/ 	.string	"ptxas"
        /*0030*/ 	.string	"Cuda compilation tools, release 13.0, V13.0.88"
        /*0030*/ 	.string	"Build cuda_13.0.r13.0/compiler.36424714_0"
        /*0030*/ 	.string	"-arch sm_100 -m 64 "



//--------------------- .note.nv.cuinfo           --------------------------
	.section	.note.nv.cuinfo,"",@"SHT_NOTE"
	.sectionflags	@"SHF_NOTE_NV_CUINFO"
        /*0018*/ 	.short	0x0002
        /*001a*/ 	.short	0x0064
        /*001c*/ 	.short	0x0082
	.zero		2


//--------------------- .nv.info                  --------------------------
	.section	.nv.info,"",@"SHT_CUDA_INFO"
	.align	4


	//----- nvinfo : EIATTR_REGCOUNT
	.align		4
        /*0000*/ 	.byte	0x04, 0x2f
        /*0002*/ 	.short	(.L_1 - .L_0)
	.align		4
.L_0:
        /*0004*/ 	.word	index@(_Z15gpu_mat_vec_mulPKdS0_Pdi)
        /*0008*/ 	.word	0x00000010


	//----- nvinfo : EIATTR_FRAME_SIZE
	.align		4
.L_1:
        /*000c*/ 	.byte	0x04, 0x11
        /*000e*/ 	.short	(.L_3 - .L_2)
	.align		4
.L_2:
        /*0010*/ 	.word	index@(_Z15gpu_mat_vec_mulPKdS0_Pdi)
        /*0014*/ 	.word	0x00000000


	//----- nvinfo : EIATTR_MIN_STACK_SIZE
	.align		4
.L_3:
        /*0018*/ 	.byte	0x04, 0x12
        /*001a*/ 	.short	(.L_5 - .L_4)
	.align		4
.L_4:
        /*001c*/ 	.word	index@(_Z15gpu_mat_vec_mulPKdS0_Pdi)
        /*0020*/ 	.word	0x00000000
.L_5:


//--------------------- .nv.compat                --------------------------
	.section	.nv.compat,"",@"SHT_CUDA_COMPAT_INFO"
	.align	4
        /*0000*/ 	.byte	0x02, 0x09, 0x00, 0x00, 0x02, 0x02, 0x01, 0x00, 0x02, 0x05, 0x05, 0x00, 0x03, 0x07, 0x01, 0x01
        /*0010*/ 	.byte	0x02, 0x03, 0x00, 0x00, 0x02, 0x06, 0x01, 0x00, 0x04, 0x0b, 0x08, 0x00, 0x01, 0x00, 0x00, 0x00
        /*0020*/ 	.byte	0x00, 0x00, 0x00, 0x00


//--------------------- .nv.info._Z15gpu_mat_vec_mulPKdS0_Pdi --------------------------
	.section	.nv.info._Z15gpu_mat_vec_mulPKdS0_Pdi,"",@"SHT_CUDA_INFO"
	.sectionflags	@""
	.align	4


	//----- nvinfo : EIATTR_CUDA_API_VERSION
	.align		4
        /*0000*/ 	.byte	0x04, 0x37
        /*0002*/ 	.short	(.L_7 - .L_6)
.L_6:
        /*0004*/ 	.word	0x00000082


	//----- nvinfo : EIATTR_KPARAM_INFO
	.align		4
.L_7:
        /*0008*/ 	.byte	0x04, 0x17
        /*000a*/ 	.short	(.L_9 - .L_8)
.L_8:
        /*000c*/ 	.word	0x00000000
        /*0010*/ 	.short	0x0003
        /*0012*/ 	.short	0x0018
        /*0014*/ 	.byte	0x00, 0xf0, 0x11, 0x00


	//----- nvinfo : EIATTR_KPARAM_INFO
	.align		4
.L_9:
        /*0018*/ 	.byte	0x04, 0x17
        /*001a*/ 	.short	(.L_11 - .L_10)
.L_10:
        /*001c*/ 	.word	0x00000000
        /*0020*/ 	.short	0x0002
        /*0022*/ 	.short	0x0010
        /*0024*/ 	.byte	0x00, 0xf5, 0x21, 0x00


	//----- nvinfo : EIATTR_KPARAM_INFO
	.align		4
.L_11:
        /*0028*/ 	.byte	0x04, 0x17
        /*002a*/ 	.short	(.L_13 - .L_12)
.L_12:
        /*002c*/ 	.word	0x00000000
        /*0030*/ 	.short	0x0001
        /*0032*/ 	.short	0x0008
        /*0034*/ 	.byte	0x00, 0xf5, 0x21, 0x00


	//----- nvinfo : EIATTR_KPARAM_INFO
	.align		4
.L_13:
        /*0038*/ 	.byte	0x04, 0x17
        /*003a*/ 	.short	(.L_15 - .L_14)
.L_14:
        /*003c*/ 	.word	0x00000000
        /*0040*/ 	.short	0x0000
        /*0042*/ 	.short	0x0000
        /*0044*/ 	.byte	0x00, 0xf5, 0x21, 0x00


	//----- nvinfo : EIATTR_SPARSE_MMA_MASK
	.align		4
.L_15:
        /*0048*/ 	.byte	0x03, 0x50
        /*004a*/ 	.short	0x0000


	//----- nvinfo : EIATTR_MAXREG_COUNT
	.align		4
        /*004c*/ 	.byte	0x03, 0x1b
        /*004e*/ 	.short	0x00ff


	//----- nvinfo : EIATTR_NUM_BARRIERS
	.align		4
        /*0050*/ 	.byte	0x02, 0x4c
        /*0052*/ 	.byte	0x01
	.zero		1


	//----- nvinfo : EIATTR_MERCURY_ISA_VERSION
	.align		4
        /*0054*/ 	.byte	0x03, 0x5f
        /*0056*/ 	.short	0x0101


	//----- nvinfo : EIATTR_VRC_CTA_INIT_COUNT
	.align		4
        /*0058*/ 	.byte	0x02, 0x4a
	.zero		1
	.zero		1


	//----- nvinfo : EIATTR_EXIT_INSTR_OFFSETS
	.align		4
        /*005c*/ 	.byte	0x04, 0x1c
        /*005e*/ 	.short	(.L_17 - .L_16)


	//   ....[0]....
.L_16:
        /*0060*/ 	.word	0x00000370


	//   ....[1]....
        /*0064*/ 	.word	0x00000450


	//----- nvinfo : EIATTR_CRS_STACK_SIZE
	.align		4
.L_17:
        /*0068*/ 	.byte	0x04, 0x1e
        /*006a*/ 	.short	(.L_19 - .L_18)
.L_18:
        /*006c*/ 	.word	0x00000000


	//----- nvinfo : EIATTR_CBANK_PARAM_SIZE
	.align		4
.L_19:
        /*0070*/ 	.byte	0x03, 0x19
        /*0072*/ 	.short	0x001c


	//----- nvinfo : EIATTR_PARAM_CBANK
	.align		4
        /*0074*/ 	.byte	0x04, 0x0a
        /*0076*/ 	.short	(.L_21 - .L_20)
	.align		4
.L_20:
        /*0078*/ 	.word	index@(.nv.constant0._Z15gpu_mat_vec_mulPKdS0_Pdi)
        /*007c*/ 	.short	0x0380
        /*007e*/ 	.short	0x001c


	//----- nvinfo : EIATTR_SW_WAR
	.align		4
.L_21:
        /*0080*/ 	.byte	0x04, 0x36
        /*0082*/ 	.short	(.L_23 - .L_22)
.L_22:
        /*0084*/ 	.word	0x00000008
.L_23:


//--------------------- .nv.callgraph             --------------------------
	.section	.nv.callgraph,"",@"SHT_CUDA_CALLGRAPH"
	.align	4
	.sectionentsize	8
	.align		4
        /*0000*/ 	.word	0x00000000
	.align		4
        /*0004*/ 	.word	0xffffffff
	.align		4
        /*0008*/ 	.word	0x00000000
	.align		4
        /*000c*/ 	.word	0xfffffffe
	.align		4
        /*0010*/ 	.word	0x00000000
	.align		4
        /*0014*/ 	.word	0xfffffffd
	.align		4
        /*0018*/ 	.word	0x00000000
	.align		4
        /*001c*/ 	.word	0xfffffffc


//--------------------- .text._Z15gpu_mat_vec_mulPKdS0_Pdi --------------------------
	.section	.text._Z15gpu_mat_vec_mulPKdS0_Pdi,"ax",@progbits
	.align	128
        .global         _Z15gpu_mat_vec_mulPKdS0_Pdi
        .type           _Z15gpu_mat_vec_mulPKdS0_Pdi,@function
        .size           _Z15gpu_mat_vec_mulPKdS0_Pdi,(.L_x_4 - _Z15gpu_mat_vec_mulPKdS0_Pdi)
        .other          _Z15gpu_mat_vec_mulPKdS0_Pdi,@"STO_CUDA_ENTRY STV_DEFAULT"
_Z15gpu_mat_vec_mulPKdS0_Pdi:
.text._Z15gpu_mat_vec_mulPKdS0_Pdi:
[----:B------:R-:W-:Y:S01]  /*0000*/  LDC R1, c[0x0][0x37c] ;  /* 0x0000df00ff017b82 */ /* 0x000fe20000000800 */
[----:B------:R-:W0:Y:S07]  /*0010*/  S2R R3, SR_TID.X ;  /* 0x0000000000037919 */ /* 0x000e2e0000002100 */
[----:B------:R-:W0:Y:S01]  /*0020*/  LDC R0, c[0x0][0x360] ;  /* 0x0000d800ff007b82 */ /* 0x000e220000000800 */
[----:B------:R-:W1:Y:S01]  /*0030*/  LDCU UR8, c[0x0][0x398] ;  /* 0x00007300ff0877ac */ /* 0x000e620008000800 */
[----:B------:R-:W2:Y:S01]  /*0040*/  S2R R2, SR_TID.Y ;  /* 0x0000000000027919 */ /* 0x000ea20000002200 */
[----:B------:R-:W3:Y:S05]  /*0050*/  LDCU.64 UR6, c[0x0][0x358] ;  /* 0x00006b00ff0677ac */ /* 0x000eea0008000a00 */
[----:B------:R-:W0:Y:S08]  /*0060*/  S2UR UR4, SR_CTAID.X ;  /* 0x00000000000479c3 */ /* 0x000e300000002500 */
[----:B------:R-:W2:Y:S08]  /*0070*/  S2UR UR5, SR_CTAID.Y ;  /* 0x00000000000579c3 */ /* 0x000eb00000002600 */
[----:B------:R-:W2:Y:S01]  /*0080*/  LDC R13, c[0x0][0x364] ;  /* 0x0000d900ff0d7b82 */ /* 0x000ea20000000800 */
[----:B0-----:R-:W-:Y:S01]  /*0090*/  IMAD R0, R0, UR4, R3 ;  /* 0x0000000400007c24 */ /* 0x001fe2000f8e0203 */
[----:B-1----:R-:W-:-:S04]  /*00a0*/  USHF.R.S32.HI UR4, URZ, 0x1f, UR8 ;  /* 0x0000001fff047899 */ /* 0x002fc80008011408 */
[----:B------:R-:W-:Y:S01]  /*00b0*/  ISETP.GE.U32.AND P1, PT, R0, UR8, PT ;  /* 0x0000000800007c0c */ /* 0x000fe2000bf26070 */
[----:B--2---:R-:W-:-:S05]  /*00c0*/  IMAD R6, R13, UR5, R2 ;  /* 0x000000050d067c24 */ /* 0x004fca000f8e0202 */
[----:B------:R-:W-:-:S04]  /*00d0*/  ISETP.GE.AND P0, PT, R6, UR8, PT ;  /* 0x0000000806007c0c */ /* 0x000fc8000bf06270 */
[----:B------:R-:W-:-:S13]  /*00e0*/  ISETP.GE.OR.EX P0, PT, RZ, UR4, P0, P1 ;  /* 0x00000004ff007c0c */ /* 0x000fda0008706710 */
[----:B------:R-:W0:Y:S01]  /*00f0*/  @!P0 LDC.64 R8, c[0x0][0x380] ;  /* 0x0000e000ff088b82 */ /* 0x000e220000000a00 */
[----:B------:R-:W-:Y:S02]  /*0100*/  @!P0 IMAD.MOV.U32 R7, RZ, RZ, RZ ;  /* 0x000000ffff078224 */ /* 0x000fe400078e00ff */
[----:B------:R-:W-:-:S05]  /*0110*/  @!P0 IMAD.WIDE.U32 R4, R0, UR8, R6 ;  /* 0x0000000800048c25 */ /* 0x000fca000f8e0006 */
[----:B------:R-:W1:Y:S01]  /*0120*/  @!P0 LDC.64 R10, c[0x0][0x388] ;  /* 0x0000e200ff0a8b82 */ /* 0x000e620000000a00 */
[----:B------:R-:W-:-:S04]  /*0130*/  @!P0 IMAD.MOV.U32 R7, RZ, RZ, RZ ;  /* 0x000000ffff078224 */ /* 0x000fc800078e00ff */
[----:B------:R-:W-:Y:S01]  /*0140*/  @!P0 IMAD.IADD R5, R5, 0x1, R7 ;  /* 0x0000000105058824 */ /* 0x000fe200078e0207 */
[----:B0-----:R-:W-:-:S04]  /*0150*/  @!P0 LEA R8, P1, R4, R8, 0x3 ;  /* 0x0000000804088211 */ /* 0x001fc800078218ff */
[----:B------:R-:W-:Y:S01]  /*0160*/  @!P0 LEA.HI.X R9, R4, R9, R5, 0x3, P1 ;  /* 0x0000000904098211 */ /* 0x000fe200008f1c05 */
[----:B-1----:R-:W-:-:S04]  /*0170*/  @!P0 IMAD.WIDE.U32 R6, R6, 0x8, R10 ;  /* 0x0000000806068825 */ /* 0x002fc800078e000a */
[----:B---3--:R-:W2:Y:S04]  /*0180*/  @!P0 LDG.E.64 R4, desc[UR6][R8.64] ;  /* 0x0000000608048981 */ /* 0x008ea8000c1e1b00 */
[----:B------:R-:W2:Y:S01]  /*0190*/  @!P0 LDG.E.64 R6, desc[UR6][R6.64] ;  /* 0x0000000606068981 */ /* 0x000ea2000c1e1b00 */
[----:B------:R-:W0:Y:S01]  /*01a0*/  S2UR UR5, SR_CgaCtaId ;  /* 0x00000000000579c3 */ /* 0x000e220000008800 */
[----:B------:R-:W-:Y:S01]  /*01b0*/  UMOV UR4, 0x400 ;  /* 0x0000040000047882 */ /* 0x000fe20000000000 */
[----:B------:R-:W-:Y:S02]  /*01c0*/  ISETP.GE.U32.AND P2, PT, R13, 0x2, PT ;  /* 0x000000020d00780c */ /* 0x000fe40003f46070 */
[----:B------:R-:W-:Y:S01]  /*01d0*/  ISETP.NE.AND P1, PT, R2, RZ, PT ;  /* 0x000000ff0200720c */ /* 0x000fe20003f25270 */
[----:B0-----:R-:W-:-:S06]  /*01e0*/  ULEA UR4, UR5, UR4, 0x18 ;  /* 0x0000000405047291 */ /* 0x001fcc000f8ec0ff */
[----:B------:R-:W-:-:S05]  /*01f0*/  LEA R11, R3, UR4, 0x6 ;  /* 0x00000004030b7c11 */ /* 0x000fca000f8e30ff */
[----:B------:R-:W-:Y:S01]  /*0200*/  IMAD R3, R2, 0x8, R11 ;  /* 0x0000000802037824 */ /* 0x000fe200078e020b */
[----:B--2---:R-:W-:-:S07]  /*0210*/  @!P0 DMUL R4, R4, R6 ;  /* 0x0000000604048228 */ /* 0x004fce0000000000 */
[----:B------:R0:W-:Y:S01]  /*0220*/  @!P0 STS.64 [R3], R4 ;  /* 0x0000000403008388 */ /* 0x0001e20000000a00 */
[----:B------:R-:W-:Y:S06]  /*0230*/  @!P0 BAR.SYNC.DEFER_BLOCKING 0x0 ;  /* 0x0000000000008b1d */ /* 0x000fec0000010000 */
[----:B------:R-:W-:Y:S05]  /*0240*/  @!P2 BRA `(.L_x_0) ;  /* 0x000000000048a947 */ /* 0x000fea0003800000 */
[----:B------:R-:W-:Y:S01]  /*0250*/  SHF.R.U32.HI R13, RZ, 0x1, R13 ;  /* 0x00000001ff0d7819 */ /* 0x000fe2000001160d */
[----:B------:R-:W-:-:S07]  /*0260*/  IMAD.MOV.U32 R10, RZ, RZ, RZ ;  /* 0x000000ffff0a7224 */ /* 0x000fce00078e00ff */
.L_x_1:
[----:B------:R-:W-:Y:S01]  /*0270*/  ISETP.GT.U32.AND P0, PT, R13, R2, PT ;  /* 0x000000020d00720c */ /* 0x000fe20003f04070 */
[----:B------:R-:W-:Y:S05]  /*0280*/  WARPSYNC.ALL ;  /* 0x0000000000007948 */ /* 0x000fea0003800000 */
[----:B------:R-:W-:-:S13]  /*0290*/  ISETP.GT.U32.AND.EX P0, PT, R10, RZ, PT, P0 ;  /* 0x000000ff0a00720c */ /* 0x000fda0003f04100 */
[C---:B------:R-:W-:Y:S01]  /*02a0*/  @P0 IMAD R8, R13.reuse, 0x8, R3 ;  /* 0x000000080d080824 */ /* 0x040fe200078e0203 */
[----:B------:R-:W-:Y:S04]  /*02b0*/  @P0 LDS.64 R6, [R3] ;  /* 0x0000000003060984 */ /* 0x000fe80000000a00 */
[----:B0-----:R-:W0:Y:S02]  /*02c0*/  @P0 LDS.64 R4, [R8] ;  /* 0x0000000008040984 */ /* 0x001e240000000a00 */
[----:B0-----:R-:W-:Y:S01]  /*02d0*/  @P0 DADD R4, R4, R6 ;  /* 0x0000000004040229 */ /* 0x001fe20000000006 */
[--C-:B------:R-:W-:Y:S02]  /*02e0*/  SHF.R.U32.HI R7, RZ, 0x1, R10.reuse ;  /* 0x00000001ff077819 */ /* 0x100fe4000001160a */
[----:B------:R-:W-:-:S04]  /*02f0*/  SHF.R.U64 R6, R13, 0x1, R10 ;  /* 0x000000010d067819 */ /* 0x000fc8000000120a */
[----:B------:R1:W-:Y:S01]  /*0300*/  @P0 STS.64 [R3], R4 ;  /* 0x0000000403000388 */ /* 0x0003e20000000a00 */
[----:B------:R-:W-:Y:S01]  /*0310*/  BAR.SYNC.DEFER_BLOCKING 0x0 ;  /* 0x0000000000007b1d */ /* 0x000fe20000010000 */
[----:B------:R-:W-:Y:S01]  /*0320*/  ISETP.GT.U32.AND P0, PT, R13, 0x1, PT ;  /* 0x000000010d00780c */ /* 0x000fe20003f04070 */
[----:B------:R-:W-:-:S03]  /*0330*/  IMAD.MOV.U32 R13, RZ, RZ, R6 ;  /* 0x000000ffff0d7224 */ /* 0x000fc600078e0006 */
[----:B------:R-:W-:Y:S01]  /*0340*/  ISETP.GT.U32.AND.EX P0, PT, R10, RZ, PT, P0 ;  /* 0x000000ff0a00720c */ /* 0x000fe20003f04100 */
[----:B------:R-:W-:-:S12]  /*0350*/  IMAD.MOV.U32 R10, RZ, RZ, R7 ;  /* 0x000000ffff0a7224 */ /* 0x000fd800078e0007 */
[----:B-1----:R-:W-:Y:S05]  /*0360*/  @P0 BRA `(.L_x_1) ;  /* 0xfffffffc00c00947 */ /* 0x002fea000383ffff */
.L_x_0:
[----:B------:R-:W-:Y:S05]  /*0370*/  @P1 EXIT ;  /* 0x000000000000194d */ /* 0x000fea0003800000 */
[----:B------:R-:W1:Y:S01]  /*0380*/  LDCU.64 UR4, c[0x0][0x390] ;  /* 0x00007200ff0477ac */ /* 0x000e620008000a00 */
[----:B0-----:R0:W2:Y:S01]  /*0390*/  LDS.64 R4, [R11] ;  /* 0x000000000b047984 */ /* 0x0010a20000000a00 */
[----:B-1----:R-:W-:-:S04]  /*03a0*/  LEA R2, P0, R0, UR4, 0x3 ;  /* 0x0000000400027c11 */ /* 0x002fc8000f8018ff */
[----:B------:R-:W-:-:S05]  /*03b0*/  LEA.HI.X R3, R0, UR5, RZ, 0x3, P0 ;  /* 0x0000000500037c11 */ /* 0x000fca00080f1cff */
[----:B------:R0:W5:Y:S04]  /*03c0*/  LDG.E.64 R8, desc[UR6][R2.64] ;  /* 0x0000000602087981 */ /* 0x000168000c1e1b00 */
.L_x_2:
[----:B0-2--5:R-:W-:Y:S01]  /*03d0*/  DADD R10, R4, R8 ;  /* 0x00000000040a7229 */ /* 0x025fe20000000008 */
[----:B------:R-:W-:Y:S09]  /*03e0*/  YIELD ;  /* 0x0000000000007946 */ /* 0x000ff20003800000 */
[----:B------:R-:W2:Y:S02]  /*03f0*/  ATOMG.E.CAS.64.STRONG.GPU PT, R10, [R2], R8, R10 ;  /* 0x00000008020a73a9 */ /* 0x000ea400001ee50a */
[----:B--2---:R-:W-:Y:S01]  /*0400*/  ISETP.NE.U32.AND P0, PT, R8, R10, PT ;  /* 0x0000000a0800720c */ /* 0x004fe20003f05070 */
[----:B------:R-:W-:-:S03]  /*0410*/  IMAD.MOV.U32 R8, RZ, RZ, R10 ;  /* 0x000000ffff087224 */ /* 0x000fc600078e000a */
[----:B------:R-:W-:Y:S01]  /*0420*/  ISETP.NE.AND.EX P0, PT, R9, R11, PT, P0 ;  /* 0x0000000b0900720c */ /* 0x000fe20003f05300 */
[----:B------:R-:W-:-:S12]  /*0430*/  IMAD.MOV.U32 R9, RZ, RZ, R11 ;  /* 0x000000ffff097224 */ /* 0x000fd800078e000b */
[----:B------:R-:W-:Y:S05]  /*0440*/  @P0 BRA `(.L_x_2) ;  /* 0xfffffffc00e00947 */ /* 0x000fea000383ffff */
[----:B------:R-:W-:Y:S05]  /*0450*/  EXIT ;  /* 0x000000000000794d */ /* 0x000fea0003800000 */
.L_x_3:
[----:B------:R-:W-:-:S00]  /*0460*/  BRA `(.L_x_3) ;  /* 0xfffffffc00fc7947 */ /* 0x000fc0000383ffff */
[----:B------:R-:W-:-:S00]  /*0470*/  NOP ;  /* 0x0000000000007918 */ /* 0x000fc00000000000 */
        /* <DEDUP_REMOVED lines=8> */
.L_x_4:


//--------------------- .nv.shared._Z15gpu_mat_vec_mulPKdS0_Pdi --------------------------
	.section	.nv.shared._Z15gpu_mat_vec_mulPKdS0_Pdi,"aw",@nobits
	.sectionflags	@""
	.align	8
.nv.shared._Z15gpu_mat_vec_mulPKdS0_Pdi:
	.zero		1536


//--------------------- .nv.shared.reserved.0     --------------------------
	.section	.nv.shared.reserved.0,"aw",@nobits
	.weak		__nv_reservedSMEM_offset_0_alias
	.size		__nv_reservedSMEM_offset_0_alias, 0, 64
	.other		__nv_reservedSMEM_offset_0_alias,@"STO_CUDA_RESERVED_SHARED STV_DEFAULT"
__nv_reservedSMEM_offset_0_alias:
	.zero		0
	.zero		64


//--------------------- .nv.constant0._Z15gpu_mat_vec_mulPKdS0_Pdi --------------------------
	.section	.nv.constant0._Z15gpu_mat_vec_mulPKdS0_Pdi,"a",@progbits
	.sectionflags	@""
	.align	4
.nv.constant0._Z15gpu_mat_vec_mulPKdS0_Pdi:
	.zero		924


//--------------------- SYMBOLS --------------------------

	.type		.nv.reservedSmem.offset0,@object
	.size		.nv.reservedSmem.offset0,0x4
	.type		.nv.reservedSmem.cap,@object
	.size		.nv.reservedSmem.cap,0x4
